//
// Generated by NVIDIA NVVM Compiler
//
// Compiler Build ID: CL-36424714
// Cuda compilation tools, release 13.0, V13.0.88
// Based on NVVM 20.0.0
//

.version 9.0
.target sm_100
.address_size 64

	// .globl	_Z13matrixMulCUDAPdS_S_iii

.visible .entry _Z13matrixMulCUDAPdS_S_iii(
	.param .u64 .ptr .align 1 _Z13matrixMulCUDAPdS_S_iii_param_0,
	.param .u64 .ptr .align 1 _Z13matrixMulCUDAPdS_S_iii_param_1,
	.param .u64 .ptr .align 1 _Z13matrixMulCUDAPdS_S_iii_param_2,
	.param .u32 _Z13matrixMulCUDAPdS_S_iii_param_3,
	.param .u32 _Z13matrixMulCUDAPdS_S_iii_param_4,
	.param .u32 _Z13matrixMulCUDAPdS_S_iii_param_5
)
{
	.reg .pred 	%p<13>;
	.reg .b32 	%r<41>;
	.reg .b64 	%rd<53>;
	.reg .b64 	%fd<68>;

	ld.param.u64 	%rd7, [_Z13matrixMulCUDAPdS_S_iii_param_0];
	ld.param.u64 	%rd8, [_Z13matrixMulCUDAPdS_S_iii_param_1];
	ld.param.u64 	%rd6, [_Z13matrixMulCUDAPdS_S_iii_param_2];
	ld.param.u32 	%r20, [_Z13matrixMulCUDAPdS_S_iii_param_3];
	ld.param.u32 	%r18, [_Z13matrixMulCUDAPdS_S_iii_param_4];
	ld.param.u32 	%r19, [_Z13matrixMulCUDAPdS_S_iii_param_5];
	cvta.to.global.u64 	%rd1, %rd8;
	cvta.to.global.u64 	%rd2, %rd7;
	mov.u32 	%r21, %ctaid.y;
	mov.u32 	%r22, %ntid.y;
	mov.u32 	%r23, %tid.y;
	mad.lo.s32 	%r1, %r21, %r22, %r23;
	mov.u32 	%r24, %ctaid.x;
	mov.u32 	%r25, %ntid.x;
	mov.u32 	%r26, %tid.x;
	mad.lo.s32 	%r2, %r24, %r25, %r26;
	setp.ge.s32 	%p1, %r1, %r20;
	setp.ge.s32 	%p2, %r2, %r19;
	or.pred  	%p3, %p1, %p2;
	@%p3 bra 	$L__BB0_14;
	setp.lt.s32 	%p4, %r18, 1;
	mov.f64 	%fd67, 0d0000000000000000;
	@%p4 bra 	$L__BB0_13;
	mul.lo.s32 	%r3, %r18, %r1;
	and.b32  	%r4, %r18, 7;
	setp.lt.u32 	%p5, %r18, 8;
	mov.f64 	%fd67, 0d0000000000000000;
	mov.b32 	%r39, 0;
	@%p5 bra 	$L__BB0_5;
	and.b32  	%r39, %r18, 2147483640;
	neg.s32 	%r37, %r39;
	shl.b32 	%r7, %r19, 3;
	mul.wide.u32 	%rd9, %r3, 8;
	add.s64 	%rd10, %rd9, %rd2;
	add.s64 	%rd52, %rd10, 32;
	mov.f64 	%fd67, 0d0000000000000000;
	mul.wide.s32 	%rd13, %r19, 8;
	mov.u32 	%r36, %r2;
$L__BB0_4:
	.pragma "nounroll";
	ld.global.f64 	%fd17, [%rd52+-32];
	mul.wide.s32 	%rd11, %r36, 8;
	add.s64 	%rd12, %rd1, %rd11;
	ld.global.f64 	%fd18, [%rd12];
	fma.rn.f64 	%fd19, %fd17, %fd18, %fd67;
	ld.global.f64 	%fd20, [%rd52+-24];
	add.s64 	%rd14, %rd12, %rd13;
	ld.global.f64 	%fd21, [%rd14];
	fma.rn.f64 	%fd22, %fd20, %fd21, %fd19;
	ld.global.f64 	%fd23, [%rd52+-16];
	add.s64 	%rd15, %rd14, %rd13;
	ld.global.f64 	%fd24, [%rd15];
	fma.rn.f64 	%fd25, %fd23, %fd24, %fd22;
	ld.global.f64 	%fd26, [%rd52+-8];
	add.s64 	%rd16, %rd15, %rd13;
	ld.global.f64 	%fd27, [%rd16];
	fma.rn.f64 	%fd28, %fd26, %fd27, %fd25;
	ld.global.f64 	%fd29, [%rd52];
	add.s64 	%rd17, %rd16, %rd13;
	ld.global.f64 	%fd30, [%rd17];
	fma.rn.f64 	%fd31, %fd29, %fd30, %fd28;
	ld.global.f64 	%fd32, [%rd52+8];
	add.s64 	%rd18, %rd17, %rd13;
	ld.global.f64 	%fd33, [%rd18];
	fma.rn.f64 	%fd34, %fd32, %fd33, %fd31;
	ld.global.f64 	%fd35, [%rd52+16];
	add.s64 	%rd19, %rd18, %rd13;
	ld.global.f64 	%fd36, [%rd19];
	fma.rn.f64 	%fd37, %fd35, %fd36, %fd34;
	ld.global.f64 	%fd38, [%rd52+24];
	add.s64 	%rd20, %rd19, %rd13;
	ld.global.f64 	%fd39, [%rd20];
	fma.rn.f64 	%fd67, %fd38, %fd39, %fd37;
	add.s32 	%r37, %r37, 8;
	add.s32 	%r36, %r36, %r7;
	add.s64 	%rd52, %rd52, 64;
	setp.ne.s32 	%p6, %r37, 0;
	@%p6 bra 	$L__BB0_4;
$L__BB0_5:
	setp.eq.s32 	%p7, %r4, 0;
	@%p7 bra 	$L__BB0_13;
	and.b32  	%r13, %r18, 3;
	setp.lt.u32 	%p8, %r4, 4;
	@%p8 bra 	$L__BB0_8;
	add.s32 	%r28, %r39, %r3;
	mul.wide.u32 	%rd21, %r28, 8;
	add.s64 	%rd22, %rd2, %rd21;
	ld.global.f64 	%fd41, [%rd22];
	mad.lo.s32 	%r29, %r39, %r19, %r2;
	mul.wide.s32 	%rd23, %r29, 8;
	add.s64 	%rd24, %rd1, %rd23;
	ld.global.f64 	%fd42, [%rd24];
	fma.rn.f64 	%fd43, %fd41, %fd42, %fd67;
	cvt.u64.u32 	%rd25, %r3;
	cvt.u64.u32 	%rd26, %r39;
	add.s64 	%rd27, %rd26, %rd25;
	shl.b64 	%rd28, %rd27, 3;
	add.s64 	%rd29, %rd2, %rd28;
	ld.global.f64 	%fd44, [%rd29+8];
	mul.wide.s32 	%rd30, %r19, 8;
	add.s64 	%rd31, %rd24, %rd30;
	ld.global.f64 	%fd45, [%rd31];
	fma.rn.f64 	%fd46, %fd44, %fd45, %fd43;
	ld.global.f64 	%fd47, [%rd29+16];
	add.s64 	%rd32, %rd31, %rd30;
	ld.global.f64 	%fd48, [%rd32];
	fma.rn.f64 	%fd49, %fd47, %fd48, %fd46;
	ld.global.f64 	%fd50, [%rd29+24];
	add.s64 	%rd33, %rd32, %rd30;
	ld.global.f64 	%fd51, [%rd33];
	fma.rn.f64 	%fd67, %fd50, %fd51, %fd49;
	add.s32 	%r39, %r39, 4;
$L__BB0_8:
	setp.eq.s32 	%p9, %r13, 0;
	@%p9 bra 	$L__BB0_13;
	setp.eq.s32 	%p10, %r13, 1;
	@%p10 bra 	$L__BB0_11;
	add.s32 	%r30, %r39, %r3;
	mul.wide.u32 	%rd34, %r30, 8;
	add.s64 	%rd35, %rd2, %rd34;
	ld.global.f64 	%fd53, [%rd35];
	mad.lo.s32 	%r31, %r39, %r19, %r2;
	mul.wide.s32 	%rd36, %r31, 8;
	add.s64 	%rd37, %rd1, %rd36;
	ld.global.f64 	%fd54, [%rd37];
	fma.rn.f64 	%fd55, %fd53, %fd54, %fd67;
	cvt.u64.u32 	%rd38, %r3;
	cvt.u64.u32 	%rd39, %r39;
	add.s64 	%rd40, %rd39, %rd38;
	shl.b64 	%rd41, %rd40, 3;
	add.s64 	%rd42, %rd2, %rd41;
	ld.global.f64 	%fd56, [%rd42+8];
	mul.wide.s32 	%rd43, %r19, 8;
	add.s64 	%rd44, %rd37, %rd43;
	ld.global.f64 	%fd57, [%rd44];
	fma.rn.f64 	%fd67, %fd56, %fd57, %fd55;
	add.s32 	%r39, %r39, 2;
$L__BB0_11:
	and.b32  	%r32, %r18, 1;
	setp.eq.b32 	%p11, %r32, 1;
	not.pred 	%p12, %p11;
	@%p12 bra 	$L__BB0_13;
	add.s32 	%r33, %r39, %r3;
	mul.wide.u32 	%rd45, %r33, 8;
	add.s64 	%rd46, %rd2, %rd45;
	ld.global.f64 	%fd58, [%rd46];
	mad.lo.s32 	%r34, %r39, %r19, %r2;
	mul.wide.s32 	%rd47, %r34, 8;
	add.s64 	%rd48, %rd1, %rd47;
	ld.global.f64 	%fd59, [%rd48];
	fma.rn.f64 	%fd67, %fd58, %fd59, %fd67;
$L__BB0_13:
	mad.lo.s32 	%r35, %r19, %r1, %r2;
	cvta.to.global.u64 	%rd49, %rd6;
	mul.wide.s32 	%rd50, %r35, 8;
	add.s64 	%rd51, %rd49, %rd50;
	st.global.f64 	[%rd51], %fd67;
$L__BB0_14:
	ret;

}


// ===== COMPILED SASS (sm_100) =====

	.target	sm_100

	.elftype	@"ET_EXEC"


//--------------------- .note.nv.tkinfo           --------------------------
	.section	.note.nv.tkinfo,"",@"SHT_NOTE"
	.sectionflags	@"SHF_NOTE_NV_TKINFO"
	.tkinfo
        /*0018*/ 	.word	0x00000002
        /*0030*/ 	.string	""
        /*0030*/ 	.string	"ptxas"
        /*0030*/ 	.string	"Cuda compilation tools, release 13.0, V13.0.88"
        /*0030*/ 	.string	"Build cuda_13.0.r13.0/compiler.36424714_0"
        /*0030*/ 	.string	"-arch sm_100 -m 64 "



//--------------------- .note.nv.cuinfo           --------------------------
	.section	.note.nv.cuinfo,"",@"SHT_NOTE"
	.sectionflags	@"SHF_NOTE_NV_CUINFO"
        /*0018*/ 	.short	0x0002
        /*001a*/ 	.short	0x0064
        /*001c*/ 	.short	0x0082
	.zero		2


//--------------------- .nv.info                  --------------------------
	.section	.nv.info,"",@"SHT_CUDA_INFO"
	.align	4


	//----- nvinfo : EIATTR_REGCOUNT
	.align		4
        /*0000*/ 	.byte	0x04, 0x2f
        /*0002*/ 	.short	(.L_1 - .L_0)
	.align		4
.L_0:
        /*0004*/ 	.word	index@(_Z13matrixMulCUDAPdS_S_iii)
        /*0008*/ 	.word	0x00000020


	//----- nvinfo : EIATTR_FRAME_SIZE
	.align		4
.L_1:
        /*000c*/ 	.byte	0x04, 0x11
        /*000e*/ 	.short	(.L_3 - .L_2)
	.align		4
.L_2:
        /*0010*/ 	.word	index@(_Z13matrixMulCUDAPdS_S_iii)
        /*0014*/ 	.word	0x00000000


	//----- nvinfo : EIATTR_MIN_STACK_SIZE
	.align		4
.L_3:
        /*0018*/ 	.byte	0x04, 0x12
        /*001a*/ 	.short	(.L_5 - .L_4)
	.align		4
.L_4:
        /*001c*/ 	.word	index@(_Z13matrixMulCUDAPdS_S_iii)
        /*0020*/ 	.word	0x00000000
.L_5:


//--------------------- .nv.compat                --------------------------
	.section	.nv.compat,"",@"SHT_CUDA_COMPAT_INFO"
	.align	4
        /*0000*/ 	.byte	0x02, 0x09, 0x00, 0x00, 0x02, 0x02, 0x01, 0x00, 0x02, 0x05, 0x05, 0x00, 0x03, 0x07, 0x01, 0x01
        /*0010*/ 	.byte	0x02, 0x03, 0x00, 0x00, 0x02, 0x06, 0x01, 0x00, 0x04, 0x0b, 0x08, 0x00, 0x01, 0x00, 0x00, 0x00
        /*0020*/ 	.byte	0x00, 0x00, 0x00, 0x00


//--------------------- .nv.info._Z13matrixMulCUDAPdS_S_iii --------------------------
	.section	.nv.info._Z13matrixMulCUDAPdS_S_iii,"",@"SHT_CUDA_INFO"
	.sectionflags	@""
	.align	4


	//----- nvinfo : EIATTR_CUDA_API_VERSION
	.align		4
        /*0000*/ 	.byte	0x04, 0x37
        /*0002*/ 	.short	(.L_7 - .L_6)
.L_6:
        /*0004*/ 	.word	0x00000082


	//----- nvinfo : EIATTR_KPARAM_INFO
	.align		4
.L_7:
        /*0008*/ 	.byte	0x04, 0x17
        /*000a*/ 	.short	(.L_9 - .L_8)
.L_8:
        /*000c*/ 	.word	0x00000000
        /*0010*/ 	.short	0x0005
        /*0012*/ 	.short	0x0020
        /*0014*/ 	.byte	0x00, 0xf0, 0x11, 0x00


	//----- nvinfo : EIATTR_KPARAM_INFO
	.align		4
.L_9:
        /*0018*/ 	.byte	0x04, 0x17
        /*001a*/ 	.short	(.L_11 - .L_10)
.L_10:
        /*001c*/ 	.word	0x00000000
        /*0020*/ 	.short	0x0004
        /*0022*/ 	.short	0x001c
        /*0024*/ 	.byte	0x00, 0xf0, 0x11, 0x00


	//----- nvinfo : EIATTR_KPARAM_INFO
	.align		4
.L_11:
        /*0028*/ 	.byte	0x04, 0x17
        /*002a*/ 	.short	(.L_13 - .L_12)
.L_12:
        /*002c*/ 	.word	0x00000000
        /*0030*/ 	.short	0x0003
        /*0032*/ 	.short	0x0018
        /*0034*/ 	.byte	0x00, 0xf0, 0x11, 0x00


	//----- nvinfo : EIATTR_KPARAM_INFO
	.align		4
.L_13:
        /*0038*/ 	.byte	0x04, 0x17
        /*003a*/ 	.short	(.L_15 - .L_14)
.L_14:
        /*003c*/ 	.word	0x00000000
        /*0040*/ 	.short	0x0002
        /*0042*/ 	.short	0x0010
        /*0044*/ 	.byte	0x00, 0xf5, 0x21, 0x00


	//----- nvinfo : EIATTR_KPARAM_INFO
	.align		4
.L_15:
        /*0048*/ 	.byte	0x04, 0x17
        /*004a*/ 	.short	(.L_17 - .L_16)
.L_16:
        /*004c*/ 	.word	0x00000000
        /*0050*/ 	.short	0x0001
        /*0052*/ 	.short	0x0008
        /*0054*/ 	.byte	0x00, 0xf5, 0x21, 0x00


	//----- nvinfo : EIATTR_KPARAM_INFO
	.align		4
.L_17:
        /*0058*/ 	.byte	0x04, 0x17
        /*005a*/ 	.short	(.L_19 - .L_18)
.L_18:
        /*005c*/ 	.word	0x00000000
        /*0060*/ 	.short	0x0000
        /*0062*/ 	.short	0x0000
        /*0064*/ 	.byte	0x00, 0xf5, 0x21, 0x00


	//----- nvinfo : EIATTR_SPARSE_MMA_MASK
	.align		4
.L_19:
        /*0068*/ 	.byte	0x03, 0x50
        /*006a*/ 	.short	0x0000


	//----- nvinfo : EIATTR_MAXREG_COUNT
	.align		4
        /*006c*/ 	.byte	0x03, 0x1b
        /*006e*/ 	.short	0x00ff


	//----- nvinfo : EIATTR_MERCURY_ISA_VERSION
	.align		4
        /*0070*/ 	.byte	0x03, 0x5f
        /*0072*/ 	.short	0x0101


	//----- nvinfo : EIATTR_VRC_CTA_INIT_COUNT
	.align		4
        /*0074*/ 	.byte	0x02, 0x4a
	.zero		1
	.zero		1


	//----- nvinfo : EIATTR_EXIT_INSTR_OFFSETS
	.align		4
        /*0078*/ 	.byte	0x04, 0x1c
        /*007a*/ 	.short	(.L_21 - .L_20)


	//   ....[0]....
.L_20:
        /*007c*/ 	.word	0x000000d0


	//   ....[1]....
        /*0080*/ 	.word	0x000008f0


	//----- nvinfo : EIATTR_CBANK_PARAM_SIZE
	.align		4
.L_21:
        /*0084*/ 	.byte	0x03, 0x19
        /*0086*/ 	.short	0x0024


	//----- nvinfo : EIATTR_PARAM_CBANK
	.align		4
        /*0088*/ 	.byte	0x04, 0x0a
        /*008a*/ 	.short	(.L_23 - .L_22)
	.align		4
.L_22:
        /*008c*/ 	.word	index@(.nv.constant0._Z13matrixMulCUDAPdS_S_iii)
        /*0090*/ 	.short	0x0380
        /*0092*/ 	.short	0x0024


	//----- nvinfo : EIATTR_SW_WAR
	.align		4
.L_23:
        /*0094*/ 	.byte	0x04, 0x36
        /*0096*/ 	.short	(.L_25 - .L_24)
.L_24:
        /*0098*/ 	.word	0x00000008
.L_25:


//--------------------- .nv.callgraph             --------------------------
	.section	.nv.callgraph,"",@"SHT_CUDA_CALLGRAPH"
	.align	4
	.sectionentsize	8
	.align		4
        /*0000*/ 	.word	0x00000000
	.align		4
        /*0004*/ 	.word	0xffffffff
	.align		4
        /*0008*/ 	.word	0x00000000
	.align		4
        /*000c*/ 	.word	0xfffffffe
	.align		4
        /*0010*/ 	.word	0x00000000
	.align		4
        /*0014*/ 	.word	0xfffffffd
	.align		4
        /*0018*/ 	.word	0x00000000
	.align		4
        /*001c*/ 	.word	0xfffffffc


//--------------------- .text._Z13matrixMulCUDAPdS_S_iii --------------------------
	.section	.text._Z13matrixMulCUDAPdS_S_iii,"ax",@progbits
	.align	128
        .global         _Z13matrixMulCUDAPdS_S_iii
        .type           _Z13matrixMulCUDAPdS_S_iii,@function
        .size           _Z13matrixMulCUDAPdS_S_iii,(.L_x_5 - _Z13matrixMulCUDAPdS_S_iii)
        .other          _Z13matrixMulCUDAPdS_S_iii,@"STO_CUDA_ENTRY STV_DEFAULT"
_Z13matrixMulCUDAPdS_S_iii:
.text._Z13matrixMulCUDAPdS_S_iii:
[----:B------:R-:W-:Y:S01]  /*0000*/  LDC R1, c[0x0][0x37c] ;  /* 0x0000df00ff017b82 */ /* 0x000fe20000000800 */
[----:B------:R-:W0:Y:S07]  /*0010*/  S2R R4, SR_TID.X ;  /* 0x0000000000047919 */ /* 0x000e2e0000002100 */
[----:B------:R-:W1:Y:S01]  /*0020*/  LDC R2, c[0x0][0x364] ;  /* 0x0000d900ff027b82 */ /* 0x000e620000000800 */
[----:B------:R-:W2:Y:S01]  /*0030*/  LDCU UR6, c[0x0][0x398] ;  /* 0x00007300ff0677ac */ /* 0x000ea20008000800 */
[----:B------:R-:W1:Y:S06]  /*0040*/  S2R R5, SR_TID.Y ;  /* 0x0000000000057919 */ /* 0x000e6c0000002200 */
[----:B------:R-:W0:Y:S08]  /*0050*/  S2UR UR5, SR_CTAID.X ;  /* 0x00000000000579c3 */ /* 0x000e300000002500 */
[----:B------:R-:W0:Y:S08]  /*0060*/  LDC R3, c[0x0][0x360] ;  /* 0x0000d800ff037b82 */ /* 0x000e300000000800 */
[----:B------:R-:W1:Y:S08]  /*0070*/  S2UR UR4, SR_CTAID.Y ;  /* 0x00000000000479c3 */ /* 0x000e700000002600 */
[----:B------:R-:W3:Y:S01]  /*0080*/  LDC R0, c[0x0][0x3a0] ;  /* 0x0000e800ff007b82 */ /* 0x000ee20000000800 */
[----:B0-----:R-:W-:-:S02]  /*0090*/  IMAD R3, R3, UR5, R4 ;  /* 0x0000000503037c24 */ /* 0x001fc4000f8e0204 */
[----:B-1----:R-:W-:-:S03]  /*00a0*/  IMAD R2, R2, UR4, R5 ;  /* 0x0000000402027c24 */ /* 0x002fc6000f8e0205 */
[----:B---3--:R-:W-:-:S04]  /*00b0*/  ISETP.GE.AND P0, PT, R3, R0, PT ;  /* 0x000000000300720c */ /* 0x008fc80003f06270 */
[----:B--2---:R-:W-:-:S13]  /*00c0*/  ISETP.GE.OR P0, PT, R2, UR6, P0 ;  /* 0x0000000602007c0c */ /* 0x004fda0008706670 */
[----:B------:R-:W-:Y:S05]  /*00d0*/  @P0 EXIT ;  /* 0x000000000000094d */ /* 0x000fea0003800000 */
[----:B------:R-:W0:Y:S01]  /*00e0*/  LDC R5, c[0x0][0x39c] ;  /* 0x0000e700ff057b82 */ /* 0x000e220000000800 */
[----:B------:R-:W1:Y:S01]  /*00f0*/  LDCU.64 UR4, c[0x0][0x358] ;  /* 0x00006b00ff0477ac */ /* 0x000e620008000a00 */
[----:B------:R-:W-:Y:S02]  /*0100*/  CS2R R18, SRZ ;  /* 0x0000000000127805 */ /* 0x000fe4000001ff00 */
[----:B0-----:R-:W-:-:S13]  /*0110*/  ISETP.GE.AND P0, PT, R5, 0x1, PT ;  /* 0x000000010500780c */ /* 0x001fda0003f06270 */
[----:B-1----:R-:W-:Y:S05]  /*0120*/  @!P0 BRA `(.L_x_0) ;  /* 0x0000000400e08947 */ /* 0x002fea0003800000 */
[C---:B------:R-:W-:Y:S01]  /*0130*/  ISETP.GE.U32.AND P1, PT, R5.reuse, 0x8, PT ;  /* 0x000000080500780c */ /* 0x040fe20003f26070 */
[----:B------:R-:W-:Y:S01]  /*0140*/  HFMA2 R7, -RZ, RZ, 0, 0 ;  /* 0x00000000ff077431 */ /* 0x000fe200000001ff */
[----:B------:R-:W-:Y:S01]  /*0150*/  LOP3.LUT R4, R5, 0x7, RZ, 0xc0, !PT ;  /* 0x0000000705047812 */ /* 0x000fe200078ec0ff */
[----:B------:R-:W-:Y:S01]  /*0160*/  IMAD R6, R2, R5, RZ ;  /* 0x0000000502067224 */ /* 0x000fe200078e02ff */
[----:B------:R-:W-:Y:S02]  /*0170*/  CS2R R18, SRZ ;  /* 0x0000000000127805 */ /* 0x000fe4000001ff00 */
[----:B------:R-:W-:-:S07]  /*0180*/  ISETP.NE.AND P0, PT, R4, RZ, PT ;  /* 0x000000ff0400720c */ /* 0x000fce0003f05270 */
[----:B------:R-:W-:Y:S06]  /*0190*/  @!P1 BRA `(.L_x_1) ;  /* 0x0000000000c49947 */ /* 0x000fec0003800000 */
[----:B------:R-:W0:Y:S01]  /*01a0*/  LDC.64 R8, c[0x0][0x380] ;  /* 0x0000e000ff087b82 */ /* 0x000e220000000a00 */
[----:B------:R-:W-:Y:S01]  /*01b0*/  LOP3.LUT R7, R5, 0x7ffffff8, RZ, 0xc0, !PT ;  /* 0x7ffffff805077812 */ /* 0x000fe200078ec0ff */
[----:B------:R-:W-:Y:S01]  /*01c0*/  IMAD.MOV.U32 R27, RZ, RZ, R3 ;  /* 0x000000ffff1b7224 */ /* 0x000fe200078e0003 */
[----:B------:R-:W-:-:S03]  /*01d0*/  CS2R R18, SRZ ;  /* 0x0000000000127805 */ /* 0x000fc6000001ff00 */
[----:B------:R-:W-:Y:S02]  /*01e0*/  IMAD.MOV R26, RZ, RZ, -R7 ;  /* 0x000000ffff1a7224 */ /* 0x000fe400078e0a07 */
[----:B0-----:R-:W-:-:S03]  /*01f0*/  IMAD.WIDE.U32 R8, R6, 0x8, R8 ;  /* 0x0000000806087825 */ /* 0x001fc600078e0008 */
[----:B------:R-:W-:-:S04]  /*0200*/  IADD3 R10, P1, PT, R8, 0x20, RZ ;  /* 0x00000020080a7810 */ /* 0x000fc80007f3e0ff */
[----:B------:R-:W-:-:S09]  /*0210*/  IADD3.X R11, PT, PT, RZ, R9, RZ, P1, !PT ;  /* 0x00000009ff0b7210 */ /* 0x000fd20000ffe4ff */
.L_x_2:
[----:B------:R-:W0:Y:S01]  /*0220*/  LDC.64 R22, c[0x0][0x388] ;  /* 0x0000e200ff167b82 */ /* 0x000e220000000a00 */
[----:B------:R-:W-:Y:S01]  /*0230*/  MOV R8, R10 ;  /* 0x0000000a00087202 */ /* 0x000fe20000000f00 */
[----:B------:R-:W-:-:S05]  /*0240*/  IMAD.MOV.U32 R9, RZ, RZ, R11 ;  /* 0x000000ffff097224 */ /* 0x000fca00078e000b */
[----:B------:R-:W2:Y:S04]  /*0250*/  LDG.E.64 R14, desc[UR4][R8.64+-0x20] ;  /* 0xffffe004080e7981 */ /* 0x000ea8000c1e1b00 */
[----:B------:R-:W3:Y:S01]  /*0260*/  LDG.E.64 R10, desc[UR4][R8.64+-0x18] ;  /* 0xffffe804080a7981 */ /* 0x000ee2000c1e1b00 */
[----:B0-----:R-:W-:-:S05]  /*0270*/  IMAD.WIDE R22, R27, 0x8, R22 ;  /* 0x000000081b167825 */ /* 0x001fca00078e0216 */
[----:B------:R-:W2:Y:S01]  /*0280*/  LDG.E.64 R12, desc[UR4][R22.64] ;  /* 0x00000004160c7981 */ /* 0x000ea2000c1e1b00 */
[----:B------:R-:W-:-:S05]  /*0290*/  IMAD.WIDE R28, R0, 0x8, R22 ;  /* 0x00000008001c7825 */ /* 0x000fca00078e0216 */
[----:B------:R-:W3:Y:S01]  /*02a0*/  LDG.E.64 R16, desc[UR4][R28.64] ;  /* 0x000000041c107981 */ /* 0x000ee2000c1e1b00 */
[C---:B------:R-:W-:Y:S01]  /*02b0*/  IMAD.WIDE R24, R0.reuse, 0x8, R28 ;  /* 0x0000000800187825 */ /* 0x040fe200078e021c */
[----:B--2---:R-:W-:Y:S02]  /*02c0*/  DFMA R18, R14, R12, R18 ;  /* 0x0000000c0e12722b */ /* 0x004fe40000000012 */
[----:B------:R-:W2:Y:S04]  /*02d0*/  LDG.E.64 R14, desc[UR4][R8.64+-0x10] ;  /* 0xfffff004080e7981 */ /* 0x000ea8000c1e1b00 */
[----:B------:R-:W2:Y:S01]  /*02e0*/  LDG.E.64 R12, desc[UR4][R24.64] ;  /* 0x00000004180c7981 */ /* 0x000ea2000c1e1b00 */
[----:B------:R-:W-:Y:S01]  /*02f0*/  IMAD.WIDE R20, R0, 0x8, R24 ;  /* 0x0000000800147825 */ /* 0x000fe200078e0218 */
[----:B---3--:R-:W-:-:S02]  /*0300*/  DFMA R16, R10, R16, R18 ;  /* 0x000000100a10722b */ /* 0x008fc40000000012 */
[----:B------:R-:W3:Y:S04]  /*0310*/  LDG.E.64 R10, desc[UR4][R8.64+-0x8] ;  /* 0xfffff804080a7981 */ /* 0x000ee8000c1e1b00 */
        /* <DEDUP_REMOVED lines=9> */
[----:B------:R-:W-:-:S03]  /*03b0*/  IMAD.WIDE R24, R0, 0x8, R28 ;  /* 0x0000000800187825 */ /* 0x000fc600078e021c */
[----:B------:R-:W4:Y:S01]  /*03c0*/  LDG.E.64 R22, desc[UR4][R8.64+0x18] ;  /* 0x0000180408167981 */ /* 0x000f22000c1e1b00 */
[----:B------:R-:W-:-:S06]  /*03d0*/  IMAD.WIDE R20, R0, 0x8, R24 ;  /* 0x0000000800147825 */ /* 0x000fcc00078e0218 */
[----:B------:R-:W4:Y:S01]  /*03e0*/  LDG.E.64 R20, desc[UR4][R20.64] ;  /* 0x0000000414147981 */ /* 0x000f22000c1e1b00 */
[----:B--2---:R-:W-:-:S03]  /*03f0*/  DFMA R14, R16, R14, R18 ;  /* 0x0000000e100e722b */ /* 0x004fc60000000012 */
[----:B------:R-:W2:Y:S04]  /*0400*/  LDG.E.64 R16, desc[UR4][R8.64+0x10] ;  /* 0x0000100408107981 */ /* 0x000ea8000c1e1b00 */
[----:B------:R-:W2:Y:S01]  /*0410*/  LDG.E.64 R18, desc[UR4][R24.64] ;  /* 0x0000000418127981 */ /* 0x000ea2000c1e1b00 */
[----:B------:R-:W-:Y:S01]  /*0420*/  IADD3 R26, PT, PT, R26, 0x8, RZ ;  /* 0x000000081a1a7810 */ /* 0x000fe20007ffe0ff */
[----:B---3--:R-:W-:-:S03]  /*0430*/  DFMA R10, R10, R12, R14 ;  /* 0x0000000c0a0a722b */ /* 0x008fc6000000000e */
[----:B------:R-:W-:Y:S02]  /*0440*/  ISETP.NE.AND P1, PT, R26, RZ, PT ;  /* 0x000000ff1a00720c */ /* 0x000fe40003f25270 */
[----:B------:R-:W-:-:S03]  /*0450*/  LEA R27, R0, R27, 0x3 ;  /* 0x0000001b001b7211 */ /* 0x000fc600078e18ff */
[----:B--2---:R-:W-:Y:S01]  /*0460*/  DFMA R18, R16, R18, R10 ;  /* 0x000000121012722b */ /* 0x004fe2000000000a */
[----:B------:R-:W-:-:S07]  /*0470*/  IADD3 R10, P2, PT, R8, 0x40, RZ ;  /* 0x00000040080a7810 */ /* 0x000fce0007f5e0ff */
[----:B----4-:R-:W-:Y:S01]  /*0480*/  DFMA R18, R22, R20, R18 ;  /* 0x000000141612722b */ /* 0x010fe20000000012 */
[----:B------:R-:W-:Y:S01]  /*0490*/  IMAD.X R11, RZ, RZ, R9, P2 ;  /* 0x000000ffff0b7224 */ /* 0x000fe200010e0609 */
[----:B------:R-:W-:Y:S09]  /*04a0*/  @P1 BRA `(.L_x_2) ;  /* 0xfffffffc005c1947 */ /* 0x000ff2000383ffff */
.L_x_1:
[----:B------:R-:W-:Y:S05]  /*04b0*/  @!P0 BRA `(.L_x_0) ;  /* 0x0000000000fc8947 */ /* 0x000fea0003800000 */
[----:B------:R-:W-:Y:S02]  /*04c0*/  ISETP.GE.U32.AND P1, PT, R4, 0x4, PT ;  /* 0x000000040400780c */ /* 0x000fe40003f26070 */
[----:B------:R-:W-:-:S04]  /*04d0*/  LOP3.LUT R26, R5, 0x3, RZ, 0xc0, !PT ;  /* 0x00000003051a7812 */ /* 0x000fc800078ec0ff */
[----:B------:R-:W-:-:S07]  /*04e0*/  ISETP.NE.AND P0, PT, R26, RZ, PT ;  /* 0x000000ff1a00720c */ /* 0x000fce0003f05270 */
[----:B------:R-:W-:Y:S06]  /*04f0*/  @!P1 BRA `(.L_x_3) ;  /* 0x00000000006c9947 */ /* 0x000fec0003800000 */
[----:B------:R-:W0:Y:S01]  /*0500*/  LDC.64 R24, c[0x0][0x380] ;  /* 0x0000e000ff187b82 */ /* 0x000e220000000a00 */
[----:B------:R-:W1:Y:S01]  /*0510*/  LDCU.64 UR6, c[0x0][0x380] ;  /* 0x00007000ff0677ac */ /* 0x000e620008000a00 */
[C---:B------:R-:W-:Y:S01]  /*0520*/  IMAD.IADD R9, R6.reuse, 0x1, R7 ;  /* 0x0000000106097824 */ /* 0x040fe200078e0207 */
[----:B------:R-:W-:Y:S01]  /*0530*/  IADD3 R4, P1, PT, R6, R7, RZ ;  /* 0x0000000706047210 */ /* 0x000fe20007f3e0ff */
[----:B------:R-:W-:-:S04]  /*0540*/  IMAD R13, R7, R0, R3 ;  /* 0x00000000070d7224 */ /* 0x000fc800078e0203 */
[----:B------:R-:W2:Y:S01]  /*0550*/  LDC.64 R10, c[0x0][0x388] ;  /* 0x0000e200ff0a7b82 */ /* 0x000ea20000000a00 */
[----:B0-----:R-:W-:-:S06]  /*0560*/  IMAD.WIDE.U32 R24, R9, 0x8, R24 ;  /* 0x0000000809187825 */ /* 0x001fcc00078e0018 */
[----:B------:R-:W3:Y:S01]  /*0570*/  LDG.E.64 R24, desc[UR4][R24.64] ;  /* 0x0000000418187981 */ /* 0x000ee2000c1e1b00 */
[----:B--2---:R-:W-:Y:S01]  /*0580*/  IMAD.WIDE R10, R13, 0x8, R10 ;  /* 0x000000080d0a7825 */ /* 0x004fe200078e020a */
[----:B------:R-:W-:Y:S02]  /*0590*/  IADD3.X R13, PT, PT, RZ, RZ, RZ, P1, !PT ;  /* 0x000000ffff0d7210 */ /* 0x000fe40000ffe4ff */
[----:B-1----:R-:W-:Y:S02]  /*05a0*/  LEA R28, P1, R4, UR6, 0x3 ;  /* 0x00000006041c7c11 */ /* 0x002fe4000f8218ff */
[----:B------:R-:W3:Y:S01]  /*05b0*/  LDG.E.64 R8, desc[UR4][R10.64] ;  /* 0x000000040a087981 */ /* 0x000ee2000c1e1b00 */
[----:B------:R-:W-:Y:S01]  /*05c0*/  IMAD.WIDE R14, R0, 0x8, R10 ;  /* 0x00000008000e7825 */ /* 0x000fe200078e020a */
[----:B------:R-:W-:-:S05]  /*05d0*/  LEA.HI.X R29, R4, UR7, R13, 0x3, P1 ;  /* 0x00000007041d7c11 */ /* 0x000fca00088f1c0d */
[----:B------:R-:W2:Y:S01]  /*05e0*/  LDG.E.64 R12, desc[UR4][R28.64+0x8] ;  /* 0x000008041c0c7981 */ /* 0x000ea2000c1e1b00 */
[----:B------:R-:W-:-:S03]  /*05f0*/  IMAD.WIDE R20, R0, 0x8, R14 ;  /* 0x0000000800147825 */ /* 0x000fc600078e020e */
[----:B------:R-:W2:Y:S04]  /*0600*/  LDG.E.64 R10, desc[UR4][R14.64] ;  /* 0x000000040e0a7981 */ /* 0x000ea8000c1e1b00 */
[----:B------:R-:W4:Y:S01]  /*0610*/  LDG.E.64 R16, desc[UR4][R20.64] ;  /* 0x0000000414107981 */ /* 0x000f22000c1e1b00 */
[----:B------:R-:W-:-:S03]  /*0620*/  IMAD.WIDE R22, R0, 0x8, R20 ;  /* 0x0000000800167825 */ /* 0x000fc600078e0214 */
[----:B------:R-:W4:Y:S04]  /*0630*/  LDG.E.64 R14, desc[UR4][R28.64+0x10] ;  /* 0x000010041c0e7981 */ /* 0x000f28000c1e1b00 */
[----:B------:R-:W5:Y:S04]  /*0640*/  LDG.E.64 R20, desc[UR4][R28.64+0x18] ;  /* 0x000018041c147981 */ /* 0x000f68000c1e1b00 */
[----:B------:R-:W5:Y:S01]  /*0650*/  LDG.E.64 R22, desc[UR4][R22.64] ;  /* 0x0000000416167981 */ /* 0x000f62000c1e1b00 */
[----:B------:R-:W-:Y:S01]  /*0660*/  VIADD R7, R7, 0x4 ;  /* 0x0000000407077836 */ /* 0x000fe20000000000 */
[----:B---3--:R-:W-:-:S08]  /*0670*/  DFMA R8, R24, R8, R18 ;  /* 0x000000081808722b */ /* 0x008fd00000000012 */
[----:B--2---:R-:W-:-:S08]  /*0680*/  DFMA R8, R12, R10, R8 ;  /* 0x0000000a0c08722b */ /* 0x004fd00000000008 */
[----:B----4-:R-:W-:-:S08]  /*0690*/  DFMA R8, R14, R16, R8 ;  /* 0x000000100e08722b */ /* 0x010fd00000000008 */
[----:B-----5:R-:W-:-:S11]  /*06a0*/  DFMA R18, R20, R22, R8 ;  /* 0x000000161412722b */ /* 0x020fd60000000008 */
.L_x_3:
[----:B------:R-:W-:Y:S05]  /*06b0*/  @!P0 BRA `(.L_x_0) ;  /* 0x00000000007c8947 */ /* 0x000fea0003800000 */
[----:B------:R-:W-:Y:S01]  /*06c0*/  ISETP.NE.AND P1, PT, R26, 0x1, PT ;  /* 0x000000011a00780c */ /* 0x000fe20003f25270 */
[----:B------:R-:W0:Y:S01]  /*06d0*/  LDC.64 R10, c[0x0][0x380] ;  /* 0x0000e000ff0a7b82 */ /* 0x000e220000000a00 */
[----:B------:R-:W-:-:S04]  /*06e0*/  LOP3.LUT R14, R5, 0x1, RZ, 0xc0, !PT ;  /* 0x00000001050e7812 */ /* 0x000fc800078ec0ff */
[----:B------:R-:W-:-:S03]  /*06f0*/  ISETP.NE.U32.AND P0, PT, R14, 0x1, PT ;  /* 0x000000010e00780c */ /* 0x000fc60003f05070 */
[----:B------:R-:W1:Y:S04]  /*0700*/  LDC.64 R20, c[0x0][0x388] ;  /* 0x0000e200ff147b82 */ /* 0x000e680000000a00 */
[CC--:B------:R-:W-:Y:S01]  /*0710*/  @P1 IADD3 R15, PT, PT, R6.reuse, R7.reuse, RZ ;  /* 0x00000007060f1210 */ /* 0x0c0fe20007ffe0ff */
[C---:B------:R-:W-:Y:S01]  /*0720*/  @P1 IMAD R17, R7.reuse, R0, R3 ;  /* 0x0000000007111224 */ /* 0x040fe200078e0203 */
[----:B------:R-:W-:Y:S01]  /*0730*/  @P1 IADD3 R16, P2, PT, R6, R7, RZ ;  /* 0x0000000706101210 */ /* 0x000fe20007f5e0ff */
[----:B------:R-:W-:Y:S01]  /*0740*/  @P1 VIADD R7, R7, 0x2 ;  /* 0x0000000207071836 */ /* 0x000fe20000000000 */
[----:B------:R-:W2:Y:S08]  /*0750*/  @P1 LDC.64 R8, c[0x0][0x380] ;  /* 0x0000e000ff081b82 */ /* 0x000eb00000000a00 */
[----:B------:R-:W3:Y:S01]  /*0760*/  LDC.64 R12, c[0x0][0x380] ;  /* 0x0000e000ff0c7b82 */ /* 0x000ee20000000a00 */
[----:B0-----:R-:W-:-:S06]  /*0770*/  @P1 IMAD.WIDE.U32 R14, R15, 0x8, R10 ;  /* 0x000000080f0e1825 */ /* 0x001fcc00078e000a */
[----:B------:R-:W4:Y:S01]  /*0780*/  @P1 LDG.E.64 R14, desc[UR4][R14.64] ;  /* 0x000000040e0e1981 */ /* 0x000f22000c1e1b00 */
[----:B------:R-:W0:Y:S01]  /*0790*/  LDC.64 R4, c[0x0][0x388] ;  /* 0x0000e200ff047b82 */ /* 0x000e220000000a00 */
[----:B-1----:R-:W-:Y:S01]  /*07a0*/  @P1 IMAD.WIDE R20, R17, 0x8, R20 ;  /* 0x0000000811141825 */ /* 0x002fe200078e0214 */
[----:B------:R-:W-:-:S04]  /*07b0*/  @P1 IADD3.X R17, PT, PT, RZ, RZ, RZ, P2, !PT ;  /* 0x000000ffff111210 */ /* 0x000fc800017fe4ff */
[----:B------:R-:W4:Y:S01]  /*07c0*/  @P1 LDG.E.64 R10, desc[UR4][R20.64] ;  /* 0x00000004140a1981 */ /* 0x000f22000c1e1b00 */
[----:B--2---:R-:W-:Y:S01]  /*07d0*/  @P1 LEA R8, P2, R16, R8, 0x3 ;  /* 0x0000000810081211 */ /* 0x004fe200078418ff */
[----:B------:R-:W-:-:S03]  /*07e0*/  @P1 IMAD.WIDE R22, R0, 0x8, R20 ;  /* 0x0000000800161825 */ /* 0x000fc600078e0214 */
[----:B------:R-:W-:Y:S01]  /*07f0*/  @P1 LEA.HI.X R9, R16, R9, R17, 0x3, P2 ;  /* 0x0000000910091211 */ /* 0x000fe200010f1c11 */
[----:B------:R-:W-:Y:S01]  /*0800*/  @!P0 IMAD R25, R7, R0, R3 ;  /* 0x0000000007198224 */ /* 0x000fe200078e0203 */
[----:B------:R-:W-:Y:S02]  /*0810*/  @!P0 IADD3 R17, PT, PT, R6, R7, RZ ;  /* 0x0000000706118210 */ /* 0x000fe40007ffe0ff */
[----:B------:R-:W2:Y:S04]  /*0820*/  @P1 LDG.E.64 R6, desc[UR4][R22.64] ;  /* 0x0000000416061981 */ /* 0x000ea8000c1e1b00 */
[----:B------:R-:W2:Y:S01]  /*0830*/  @P1 LDG.E.64 R8, desc[UR4][R8.64+0x8] ;  /* 0x0000080408081981 */ /* 0x000ea2000c1e1b00 */
[----:B---3--:R-:W-:-:S04]  /*0840*/  @!P0 IMAD.WIDE.U32 R12, R17, 0x8, R12 ;  /* 0x00000008110c8825 */ /* 0x008fc800078e000c */
[----:B0-----:R-:W-:Y:S02]  /*0850*/  @!P0 IMAD.WIDE R4, R25, 0x8, R4 ;  /* 0x0000000819048825 */ /* 0x001fe400078e0204 */
[----:B------:R-:W3:Y:S04]  /*0860*/  @!P0 LDG.E.64 R12, desc[UR4][R12.64] ;  /* 0x000000040c0c8981 */ /* 0x000ee8000c1e1b00 */
[----:B------:R-:W3:Y:S01]  /*0870*/  @!P0 LDG.E.64 R4, desc[UR4][R4.64] ;  /* 0x0000000404048981 */ /* 0x000ee2000c1e1b00 */
[----:B----4-:R-:W-:-:S08]  /*0880*/  @P1 DFMA R10, R14, R10, R18 ;  /* 0x0000000a0e0a122b */ /* 0x010fd00000000012 */
[----:B--2---:R-:W-:-:S08]  /*0890*/  @P1 DFMA R18, R8, R6, R10 ;  /* 0x000000060812122b */ /* 0x004fd0000000000a */
[----:B---3--:R-:W-:-:S11]  /*08a0*/  @!P0 DFMA R18, R12, R4, R18 ;  /* 0x000000040c12822b */ /* 0x008fd60000000012 */
.L_x_0:
[----:B------:R-:W0:Y:S01]  /*08b0*/  LDC.64 R4, c[0x0][0x390] ;  /* 0x0000e400ff047b82 */ /* 0x000e220000000a00 */
[----:B------:R-:W-:-:S04]  /*08c0*/  IMAD R3, R2, R0, R3 ;  /* 0x0000000002037224 */ /* 0x000fc800078e0203 */
[----:B0-----:R-:W-:-:S05]  /*08d0*/  IMAD.WIDE R2, R3, 0x8, R4 ;  /* 0x0000000803027825 */ /* 0x001fca00078e0204 */
[----:B------:R-:W-:Y:S01]  /*08e0*/  STG.E.64 desc[UR4][R2.64], R18 ;  /* 0x0000001202007986 */ /* 0x000fe2000c101b04 */
[----:B------:R-:W-:Y:S05]  /*08f0*/  EXIT ;  /* 0x000000000000794d */ /* 0x000fea0003800000 */
.L_x_4:
[----:B------:R-:W-:-:S00]  /*0900*/  BRA `(.L_x_4) ;  /* 0xfffffffc00fc7947 */ /* 0x000fc0000383ffff */
[----:B------:R-:W-:-:S00]  /*0910*/  NOP ;  /* 0x0000000000007918 */ /* 0x000fc00000000000 */
        /* <DEDUP_REMOVED lines=14> */
.L_x_5:


//--------------------- .nv.shared.reserved.0     --------------------------
	.section	.nv.shared.reserved.0,"aw",@nobits
	.weak		__nv_reservedSMEM_offset_0_alias
	.size		__nv_reservedSMEM_offset_0_alias, 0, 64
	.other		__nv_reservedSMEM_offset_0_alias,@"STO_CUDA_RESERVED_SHARED STV_DEFAULT"
__nv_reservedSMEM_offset_0_alias:
	.zero		0
	.zero		64


//--------------------- .nv.constant0._Z13matrixMulCUDAPdS_S_iii --------------------------
	.section	.nv.constant0._Z13matrixMulCUDAPdS_S_iii,"a",@progbits
	.sectionflags	@""
	.align	4
.nv.constant0._Z13matrixMulCUDAPdS_S_iii:
	.zero		932


//--------------------- SYMBOLS --------------------------

	.type		.nv.reservedSmem.offset0,@object
	.size		.nv.reservedSmem.offset0,0x4
